	.headerflags	@"EF_CUDA_TEXMODE_UNIFIED EF_CUDA_64BIT_ADDRESS EF_CUDA_ACCELERATORS EF_CUDA_SM90 EF_CUDA_VIRTUAL_SM(EF_CUDA_SM90)"
	.elftype	@"ET_EXEC"


//--------------------- .nv.info                  --------------------------
	.section	.nv.info,"",@"SHT_CUDA_INFO"
	.align	4


	//----- nvinfo : EIATTR_REGCOUNT
	.align		4
        /*0000*/ 	.byte	0x04, 0x2f
        /*0002*/ 	.short	(.L_3 - .L_2)
	.align		4
.L_2:
        /*0004*/ 	.word	index@(triton_poi_fused__native_batch_norm_legit_no_training_convolution_relu_3)
        /*0008*/ 	.word	0x00000020


	//----- nvinfo : EIATTR_MIN_STACK_SIZE
	.align		4
.L_3:
        /*000c*/ 	.byte	0x04, 0x12
        /*000e*/ 	.short	(.L_5 - .L_4)
	.align		4
.L_4:
        /*0010*/ 	.word	index@(triton_poi_fused__native_batch_norm_legit_no_training_convolution_relu_3)
        /*0014*/ 	.word	0x00000000


	//----- nvinfo : EIATTR_FRAME_SIZE
	.align		4
.L_5:
        /*0018*/ 	.byte	0x04, 0x11
        /*001a*/ 	.short	(.L_7 - .L_6)
	.align		4
.L_6:
        /*001c*/ 	.word	index@(triton_poi_fused__native_batch_norm_legit_no_training_convolution_relu_3)
        /*0020*/ 	.word	0x00000000


	//----- nvinfo : EIATTR_MIN_STACK_SIZE
	.align		4
.L_7:
        /*0024*/ 	.byte	0x04, 0x12
        /*0026*/ 	.short	(.L_9 - .L_8)
	.align		4
.L_8:
        /*0028*/ 	.word	index@(triton_poi_fused__native_batch_norm_legit_no_training_convolution_relu_3)
        /*002c*/ 	.word	0x00000000
.L_9:


//--------------------- .nv.info.triton_poi_fused__native_batch_norm_legit_no_training_convolution_relu_3 --------------------------
	.section	.nv.info.triton_poi_fused__native_batch_norm_legit_no_training_convolution_relu_3,"",@"SHT_CUDA_INFO"
	.sectionflags	@""
	.align	4


	//----- nvinfo : EIATTR_CUDA_API_VERSION
	.align		4
        /*0000*/ 	.byte	0x04, 0x37
        /*0002*/ 	.short	(.L_11 - .L_10)
.L_10:
        /*0004*/ 	.word	0x0000007c


	//----- nvinfo : EIATTR_KPARAM_INFO
	.align		4
.L_11:
        /*0008*/ 	.byte	0x04, 0x17
        /*000a*/ 	.short	(.L_13 - .L_12)
.L_12:
        /*000c*/ 	.word	0x00000000
        /*0010*/ 	.short	0x0007
        /*0012*/ 	.short	0x0038
        /*0014*/ 	.byte	0x00, 0xf0, 0x11, 0x00


	//----- nvinfo : EIATTR_KPARAM_INFO
	.align		4
.L_13:
        /*0018*/ 	.byte	0x04, 0x17
        /*001a*/ 	.short	(.L_15 - .L_14)
.L_14:
        /*001c*/ 	.word	0x00000000
        /*0020*/ 	.short	0x0006
        /*0022*/ 	.short	0x0030
        /*0024*/ 	.byte	0x00, 0xf4, 0x21, 0x00


	//----- nvinfo : EIATTR_KPARAM_INFO
	.align		4
.L_15:
        /*0028*/ 	.byte	0x04, 0x17
        /*002a*/ 	.short	(.L_17 - .L_16)
.L_16:
        /*002c*/ 	.word	0x00000000
        /*0030*/ 	.short	0x0005
        /*0032*/ 	.short	0x0028
        /*0034*/ 	.byte	0x00, 0xf4, 0x21, 0x00


	//----- nvinfo : EIATTR_KPARAM_INFO
	.align		4
.L_17:
        /*0038*/ 	.byte	0x04, 0x17
        /*003a*/ 	.short	(.L_19 - .L_18)
.L_18:
        /*003c*/ 	.word	0x00000000
        /*0040*/ 	.short	0x0004
        /*0042*/ 	.short	0x0020
        /*0044*/ 	.byte	0x00, 0xf4, 0x21, 0x00


	//----- nvinfo : EIATTR_KPARAM_INFO
	.align		4
.L_19:
        /*0048*/ 	.byte	0x04, 0x17
        /*004a*/ 	.short	(.L_21 - .L_20)
.L_20:
        /*004c*/ 	.word	0x00000000
        /*0050*/ 	.short	0x0003
        /*0052*/ 	.short	0x0018
        /*0054*/ 	.byte	0x00, 0xf4, 0x21, 0x00


	//----- nvinfo : EIATTR_KPARAM_INFO
	.align		4
.L_21:
        /*0058*/ 	.byte	0x04, 0x17
        /*005a*/ 	.short	(.L_23 - .L_22)
.L_22:
        /*005c*/ 	.word	0x00000000
        /*0060*/ 	.short	0x0002
        /*0062*/ 	.short	0x0010
        /*0064*/ 	.byte	0x00, 0xf4, 0x21, 0x00


	//----- nvinfo : EIATTR_KPARAM_INFO
	.align		4
.L_23:
        /*0068*/ 	.byte	0x04, 0x17
        /*006a*/ 	.short	(.L_25 - .L_24)
.L_24:
        /*006c*/ 	.word	0x00000000
        /*0070*/ 	.short	0x0001
        /*0072*/ 	.short	0x0008
        /*0074*/ 	.byte	0x00, 0xf4, 0x21, 0x00


	//----- nvinfo : EIATTR_KPARAM_INFO
	.align		4
.L_25:
        /*0078*/ 	.byte	0x04, 0x17
        /*007a*/ 	.short	(.L_27 - .L_26)
.L_26:
        /*007c*/ 	.word	0x00000000
        /*0080*/ 	.short	0x0000
        /*0082*/ 	.short	0x0000
        /*0084*/ 	.byte	0x00, 0xf4, 0x21, 0x00


	//----- nvinfo : EIATTR_SPARSE_MMA_MASK
	.align		4
.L_27:
        /*0088*/ 	.byte	0x03, 0x50
        /*008a*/ 	.short	0x0000


	//----- nvinfo : EIATTR_MAXREG_COUNT
	.align		4
        /*008c*/ 	.byte	0x03, 0x1b
        /*008e*/ 	.short	0x00ff


	//----- nvinfo : EIATTR_EXIT_INSTR_OFFSETS
	.align		4
        /*0090*/ 	.byte	0x04, 0x1c
        /*0092*/ 	.short	(.L_29 - .L_28)


	//   ....[0]....
.L_28:
        /*0094*/ 	.word	0x000007b0


	//----- nvinfo : EIATTR_REQNTID
	.align		4
.L_29:
        /*0098*/ 	.byte	0x04, 0x10
        /*009a*/ 	.short	(.L_31 - .L_30)
.L_30:
        /*009c*/ 	.word	0x00000080
        /*00a0*/ 	.word	0x00000001
        /*00a4*/ 	.word	0x00000001


	//----- nvinfo : EIATTR_CBANK_PARAM_SIZE
	.align		4
.L_31:
        /*00a8*/ 	.byte	0x03, 0x19
        /*00aa*/ 	.short	0x003c


	//----- nvinfo : EIATTR_PARAM_CBANK
	.align		4
        /*00ac*/ 	.byte	0x04, 0x0a
        /*00ae*/ 	.short	(.L_33 - .L_32)
	.align		4
.L_32:
        /*00b0*/ 	.word	index@(.nv.constant0.triton_poi_fused__native_batch_norm_legit_no_training_convolution_relu_3)
        /*00b4*/ 	.short	0x0210
        /*00b6*/ 	.short	0x003c


	//----- nvinfo : EIATTR_SW_WAR
	.align		4
.L_33:
        /*00b8*/ 	.byte	0x04, 0x36
        /*00ba*/ 	.short	(.L_35 - .L_34)
.L_34:
        /*00bc*/ 	.word	0x00000008
.L_35:


//--------------------- .nv.callgraph             --------------------------
	.section	.nv.callgraph,"",@"SHT_CUDA_CALLGRAPH"
	.align	4
	.sectionentsize	8
	.align		4
        /*0000*/ 	.word	0x00000000
	.align		4
        /*0004*/ 	.word	0xffffffff
	.align		4
        /*0008*/ 	.word	0x00000000
	.align		4
        /*000c*/ 	.word	0xfffffffe
	.align		4
        /*0010*/ 	.word	0x00000000
	.align		4
        /*0014*/ 	.word	0xfffffffd
	.align		4
        /*0018*/ 	.word	0x00000000
	.align		4
        /*001c*/ 	.word	0xfffffffc


//--------------------- .nv.constant4             --------------------------
	.section	.nv.constant4,"a",@progbits
	.align	8
	.align		8
.nv.constant4:
        /*0000*/ 	.dword	_$_str
	.align		8
        /*0008*/ 	.dword	_$_str_$_2


//--------------------- .text.triton_poi_fused__native_batch_norm_legit_no_training_convolution_relu_3 --------------------------
	.section	.text.triton_poi_fused__native_batch_norm_legit_no_training_convolution_relu_3,"ax",@progbits
	.align	128
        .global         triton_poi_fused__native_batch_norm_legit_no_training_convolution_relu_3
        .type           triton_poi_fused__native_batch_norm_legit_no_training_convolution_relu_3,@function
        .size           triton_poi_fused__native_batch_norm_legit_no_training_convolution_relu_3,(.L_x_1 - triton_poi_fused__native_batch_norm_legit_no_training_convolution_relu_3)
        .other          triton_poi_fused__native_batch_norm_legit_no_training_convolution_relu_3,@"STO_CUDA_ENTRY STV_DEFAULT"
triton_poi_fused__native_batch_norm_legit_no_training_convolution_relu_3:
.text.triton_poi_fused__native_batch_norm_legit_no_training_convolution_relu_3:
[----:B------:R-:W-:Y:S01]  /*0000*/  LDC R1, c[0x0][0x28] ;  /* 0x00000a00ff017b82 */ /* 0x000fe20000000800 */
[----:B------:R-:W1:Y:S01]  /*0010*/  S2R R0, SR_TID.X ;  /* 0x0000000000007919 */ /* 0x000e620000002100 */
[----:B------:R-:W-:-:S06]  /*0020*/  ULDC.64 UR4, c[0x0][0x208] ;  /* 0x0000820000047ab9 */ /* 0x000fcc0000000a00 */
[----:B------:R-:W2:Y:S01]  /*0030*/  LDC.64 R28, c[0x0][0x218] ;  /* 0x00008600ff1c7b82 */ /* 0x000ea20000000a00 */
[----:B------:R-:W3:Y:S07]  /*0040*/  S2R R5, SR_CTAID.X ;  /* 0x0000000000057919 */ /* 0x000eee0000002500 */
[----:B------:R-:W4:Y:S08]  /*0050*/  LDC.64 R26, c[0x0][0x220] ;  /* 0x00008800ff1a7b82 */ /* 0x000f300000000a00 */
[----:B------:R-:W5:Y:S01]  /*0060*/  LDC.64 R22, c[0x0][0x230] ;  /* 0x00008c00ff167b82 */ /* 0x000f620000000a00 */
[----:B-1----:R-:W-:-:S02]  /*0070*/  SHF.L.U32 R0, R0, 0x2, RZ ;  /* 0x0000000200007819 */ /* 0x002fc400000006ff */
[----:B---3--:R-:W-:Y:S02]  /*0080*/  SHF.R.S32.HI R3, RZ, 0x15, R5 ;  /* 0x00000015ff037819 */ /* 0x008fe40000011405 */
[----:B------:R-:W-:Y:S02]  /*0090*/  LOP3.LUT R0, R0, 0x1fc, RZ, 0xc0, !PT ;  /* 0x000001fc00007812 */ /* 0x000fe400078ec0ff */
[----:B------:R-:W-:Y:S02]  /*00a0*/  SGXT R3, R3, 0x1 ;  /* 0x000000010303781a */ /* 0x000fe40000000200 */
[----:B------:R-:W-:Y:S02]  /*00b0*/  LEA R0, R5, R0, 0xa ;  /* 0x0000000005007211 */ /* 0x000fe400078e50ff */
[----:B------:R-:W1:Y:S02]  /*00c0*/  LDC.64 R4, c[0x0][0x228] ;  /* 0x00008a00ff047b82 */ /* 0x000e640000000a00 */
[----:B------:R-:W-:-:S04]  /*00d0*/  LEA.HI R3, R3, R0, RZ, 0xa ;  /* 0x0000000003037211 */ /* 0x000fc800078f50ff */
[----:B------:R-:W-:Y:S02]  /*00e0*/  SHF.R.S32.HI R9, RZ, 0xa, R3 ;  /* 0x0000000aff097819 */ /* 0x000fe40000011403 */
[----:B------:R-:W-:Y:S02]  /*00f0*/  IADD3 R3, R3, 0x200, RZ ;  /* 0x0000020003037810 */ /* 0x000fe40007ffe0ff */
[----:B------:R-:W-:Y:S02]  /*0100*/  LEA.HI R2, R9, R9, RZ, 0x7 ;  /* 0x0000000909027211 */ /* 0x000fe400078f38ff */
[----:B------:R-:W-:Y:S02]  /*0110*/  SHF.R.S32.HI R3, RZ, 0xa, R3 ;  /* 0x0000000aff037819 */ /* 0x000fe40000011403 */
[----:B------:R-:W-:Y:S02]  /*0120*/  LOP3.LUT R2, R2, 0xffffff80, RZ, 0xc0, !PT ;  /* 0xffffff8002027812 */ /* 0x000fe400078ec0ff */
[----:B------:R-:W-:-:S02]  /*0130*/  LEA.HI R6, R3, R3, RZ, 0x7 ;  /* 0x0000000303067211 */ /* 0x000fc400078f38ff */
[----:B------:R-:W-:Y:S02]  /*0140*/  IADD3 R9, R9, -R2, RZ ;  /* 0x8000000209097210 */ /* 0x000fe40007ffe0ff */
[----:B------:R-:W-:-:S04]  /*0150*/  LOP3.LUT R6, R6, 0xffffff80, RZ, 0xc0, !PT ;  /* 0xffffff8006067812 */ /* 0x000fc800078ec0ff */
[----:B------:R-:W-:Y:S01]  /*0160*/  IADD3 R3, R3, -R6, RZ ;  /* 0x8000000603037210 */ /* 0x000fe20007ffe0ff */
[--C-:B-1----:R-:W-:Y:S01]  /*0170*/  IMAD.WIDE R12, R9, 0x4, R4.reuse ;  /* 0x00000004090c7825 */ /* 0x102fe200078e0204 */
[----:B------:R-:W1:Y:S03]  /*0180*/  LDC.64 R6, c[0x0][0x210] ;  /* 0x00008400ff067b82 */ /* 0x000e660000000a00 */
[----:B------:R-:W-:Y:S01]  /*0190*/  IMAD.WIDE R24, R3, 0x4, R4 ;  /* 0x0000000403187825 */ /* 0x000fe200078e0204 */
[----:B------:R-:W3:Y:S04]  /*01a0*/  LDG.E.EL R21, desc[UR4][R12.64] ;  /* 0x000000040c157981 */ /* 0x000ee8000c2e1900 */
[----:B------:R-:W5:Y:S01]  /*01b0*/  LDC.64 R4, c[0x0][0x238] ;  /* 0x00008e00ff047b82 */ /* 0x000f620000000a00 */
[----:B------:R-:W3:Y:S01]  /*01c0*/  LDG.E.EL R24, desc[UR4][R24.64] ;  /* 0x0000000418187981 */ /* 0x000ee2000c2e1900 */
[----:B--2---:R-:W-:-:S05]  /*01d0*/  IMAD.WIDE R10, R9, 0x4, R28 ;  /* 0x00000004090a7825 */ /* 0x004fca00078e021c */
[----:B------:R4:W2:Y:S01]  /*01e0*/  LDG.E.EL R19, desc[UR4][R10.64] ;  /* 0x000000040a137981 */ /* 0x0008a2000c2e1900 */
[----:B-1----:R-:W-:-:S04]  /*01f0*/  IMAD.WIDE R6, R0, 0x4, R6 ;  /* 0x0000000400067825 */ /* 0x002fc800078e0206 */
[C---:B----4-:R-:W-:Y:S01]  /*0200*/  IMAD.WIDE R10, R9.reuse, 0x4, R26 ;  /* 0x00000004090a7825 */ /* 0x050fe200078e021a */
[----:B------:R-:W2:Y:S04]  /*0210*/  LDG.E.128 R12, desc[UR4][R6.64] ;  /* 0x00000004060c7981 */ /* 0x000ea8000c1e1d00 */
[----:B------:R-:W4:Y:S01]  /*0220*/  LDG.E.EL R18, desc[UR4][R10.64] ;  /* 0x000000040a127981 */ /* 0x000f22000c2e1900 */
[----:B-----5:R-:W-:-:S04]  /*0230*/  IMAD.WIDE R16, R9, 0x4, R22 ;  /* 0x0000000409107825 */ /* 0x020fc800078e0216 */
[----:B0-----:R-:W-:Y:S02]  /*0240*/  IMAD.WIDE R8, R9, 0x4, R4 ;  /* 0x0000000409087825 */ /* 0x001fe400078e0204 */
[----:B------:R-:W5:Y:S02]  /*0250*/  LDG.E.EL R17, desc[UR4][R16.64] ;  /* 0x0000000410117981 */ /* 0x000f64000c2e1900 */
[C---:B------:R-:W-:Y:S02]  /*0260*/  IMAD.WIDE R28, R3.reuse, 0x4, R28 ;  /* 0x00000004031c7825 */ /* 0x040fe400078e021c */
[----:B------:R-:W5:Y:S02]  /*0270*/  LDG.E.EL R20, desc[UR4][R8.64] ;  /* 0x0000000408147981 */ /* 0x000f64000c2e1900 */
[C---:B------:R-:W-:Y:S02]  /*0280*/  IMAD.WIDE R26, R3.reuse, 0x4, R26 ;  /* 0x00000004031a7825 */ /* 0x040fe400078e021a */
[----:B------:R0:W5:Y:S04]  /*0290*/  LDG.E.EL R16, desc[UR4][R28.64] ;  /* 0x000000041c107981 */ /* 0x000168000c2e1900 */
[----:B------:R-:W5:Y:S01]  /*02a0*/  LDG.E.128 R8, desc[UR4][R6.64+0x800] ;  /* 0x0008000406087981 */ /* 0x000f62000c1e1d00 */
[----:B------:R-:W-:-:S03]  /*02b0*/  IMAD.WIDE R4, R3, 0x4, R4 ;  /* 0x0000000403047825 */ /* 0x000fc600078e0204 */
[----:B------:R-:W5:Y:S01]  /*02c0*/  LDG.E.EL R2, desc[UR4][R26.64] ;  /* 0x000000041a027981 */ /* 0x000f62000c2e1900 */
[----:B------:R-:W-:-:S03]  /*02d0*/  IMAD.WIDE R22, R3, 0x4, R22 ;  /* 0x0000000403167825 */ /* 0x000fc600078e0216 */
[----:B------:R-:W5:Y:S04]  /*02e0*/  LDG.E.EL R4, desc[UR4][R4.64] ;  /* 0x0000000404047981 */ /* 0x000f68000c2e1900 */
[----:B------:R1:W5:Y:S01]  /*02f0*/  LDG.E.EL R3, desc[UR4][R22.64] ;  /* 0x0000000416037981 */ /* 0x000362000c2e1900 */
[----:B---3--:R-:W-:Y:S01]  /*0300*/  FADD R21, R21, 9.9999997473787516356e-06 ;  /* 0x3727c5ac15157421 */ /* 0x008fe20000000000 */
[----:B------:R-:W-:-:S03]  /*0310*/  FADD R24, R24, 9.9999997473787516356e-06 ;  /* 0x3727c5ac18187421 */ /* 0x000fc60000000000 */
[----:B------:R-:W3:Y:S08]  /*0320*/  MUFU.SQRT R25, R21 ;  /* 0x0000001500197308 */ /* 0x000ef00000002000 */
[----:B0-----:R-:W0:Y:S01]  /*0330*/  MUFU.SQRT R28, R24 ;  /* 0x00000018001c7308 */ /* 0x001e220000002000 */
[C---:B---3--:R-:W-:Y:S02]  /*0340*/  FSETP.GT.AND P0, PT, R25.reuse, 8.50705917302346158658e+37, PT ;  /* 0x7e8000001900780b */ /* 0x048fe40003f04000 */
[----:B------:R-:W-:-:S02]  /*0350*/  FSETP.GEU.AND P2, PT, R25, 1.175494350822287508e-38, PT ;  /* 0x008000001900780b */ /* 0x000fc40003f4e000 */
[C---:B0-----:R-:W-:Y:S02]  /*0360*/  FSETP.GT.AND P1, PT, R28.reuse, 8.50705917302346158658e+37, PT ;  /* 0x7e8000001c00780b */ /* 0x041fe40003f24000 */
[----:B------:R-:W-:-:S07]  /*0370*/  FSETP.GEU.AND P3, PT, R28, 1.175494350822287508e-38, PT ;  /* 0x008000001c00780b */ /* 0x000fce0003f6e000 */
[----:B------:R-:W-:Y:S01]  /*0380*/  @P0 FMUL R25, R25, 0.25 ;  /* 0x3e80000019190820 */ /* 0x000fe20000400000 */
[----:B------:R-:W-:-:S03]  /*0390*/  HFMA2.MMA R24, -RZ, RZ, 1.625, 0 ;  /* 0x3e800000ff187435 */ /* 0x000fc600000001ff */
[----:B------:R-:W-:Y:S01]  /*03a0*/  @!P2 FMUL R25, R25, 16777216 ;  /* 0x4b8000001919a820 */ /* 0x000fe20000400000 */
[----:B------:R-:W-:-:S04]  /*03b0*/  @P1 FMUL R28, R28, 0.25 ;  /* 0x3e8000001c1c1820 */ /* 0x000fc80000400000 */
[----:B------:R-:W-:Y:S01]  /*03c0*/  @!P3 FMUL R28, R28, 16777216 ;  /* 0x4b8000001c1cb820 */ /* 0x000fe20000400000 */
[----:B------:R-:W0:Y:S01]  /*03d0*/  MUFU.RCP R25, R25 ;  /* 0x0000001900197308 */ /* 0x000e220000001000 */
[----:B-1----:R-:W-:-:S07]  /*03e0*/  FSEL R22, R24, 1, P0 ;  /* 0x3f80000018167808 */ /* 0x002fce0000000000 */
[----:B------:R1:W3:Y:S01]  /*03f0*/  MUFU.RCP R5, R28 ;  /* 0x0000001c00057308 */ /* 0x0002e20000001000 */
[----:B------:R-:W-:Y:S01]  /*0400*/  FSEL R24, R24, 1, P1 ;  /* 0x3f80000018187808 */ /* 0x000fe20000800000 */
[----:B------:R-:W-:Y:S01]  /*0410*/  @!P2 FMUL R22, R22, 16777216 ;  /* 0x4b8000001616a820 */ /* 0x000fe20000400000 */
[--C-:B--2---:R-:W-:Y:S01]  /*0420*/  FADD R13, R13, R19.reuse ;  /* 0x000000130d0d7221 */ /* 0x104fe20000000000 */
[--C-:B------:R-:W-:Y:S01]  /*0430*/  FADD R12, R12, R19.reuse ;  /* 0x000000130c0c7221 */ /* 0x100fe20000000000 */
[--C-:B------:R-:W-:Y:S01]  /*0440*/  FADD R14, R14, R19.reuse ;  /* 0x000000130e0e7221 */ /* 0x100fe20000000000 */
[----:B------:R-:W-:Y:S01]  /*0450*/  @!P3 FMUL R24, R24, 16777216 ;  /* 0x4b8000001818b820 */ /* 0x000fe20000400000 */
[----:B------:R-:W-:Y:S01]  /*0460*/  FADD R15, R15, R19 ;  /* 0x000000130f0f7221 */ /* 0x000fe20000000000 */
[----:B0-----:R-:W-:Y:S01]  /*0470*/  FMUL R21, R25, R22 ;  /* 0x0000001619157220 */ /* 0x001fe20000400000 */
[C---:B----4-:R-:W-:Y:S01]  /*0480*/  FADD R22, -R18.reuse, R12 ;  /* 0x0000000c12167221 */ /* 0x050fe20000000100 */
[C---:B------:R-:W-:Y:S01]  /*0490*/  FADD R26, -R18.reuse, R14 ;  /* 0x0000000e121a7221 */ /* 0x040fe20000000100 */
[C---:B-1----:R-:W-:Y:S01]  /*04a0*/  FADD R28, -R18.reuse, R15 ;  /* 0x0000000f121c7221 */ /* 0x042fe20000000100 */
[----:B---3--:R-:W-:Y:S01]  /*04b0*/  FMUL R5, R5, R24 ;  /* 0x0000001805057220 */ /* 0x008fe20000400000 */
[----:B------:R-:W-:-:S02]  /*04c0*/  FADD R24, -R18, R13 ;  /* 0x0000000d12187221 */ /* 0x000fc40000000100 */
[----:B------:R-:W0:Y:S01]  /*04d0*/  LDC.64 R18, c[0x0][0x240] ;  /* 0x00009000ff127b82 */ /* 0x000e220000000a00 */
[C---:B------:R-:W-:Y:S01]  /*04e0*/  FMUL R27, R21.reuse, R22 ;  /* 0x00000016151b7220 */ /* 0x040fe20000400000 */
[C---:B------:R-:W-:Y:S01]  /*04f0*/  FMUL R24, R21.reuse, R24 ;  /* 0x0000001815187220 */ /* 0x040fe20000400000 */
[C---:B------:R-:W-:Y:S01]  /*0500*/  FMUL R23, R21.reuse, R26 ;  /* 0x0000001a15177220 */ /* 0x040fe20000400000 */
[----:B------:R-:W-:Y:S01]  /*0510*/  FMUL R25, R21, R28 ;  /* 0x0000001c15197220 */ /* 0x000fe20000400000 */
[--C-:B-----5:R-:W-:Y:S01]  /*0520*/  FADD R9, R9, R16.reuse ;  /* 0x0000001009097221 */ /* 0x120fe20000000000 */
[--C-:B------:R-:W-:Y:S01]  /*0530*/  FADD R8, R8, R16.reuse ;  /* 0x0000001008087221 */ /* 0x100fe20000000000 */
[--C-:B------:R-:W-:Y:S01]  /*0540*/  FADD R10, R10, R16.reuse ;  /* 0x000000100a0a7221 */ /* 0x100fe20000000000 */
[----:B------:R-:W-:Y:S01]  /*0550*/  FADD R11, R11, R16 ;  /* 0x000000100b0b7221 */ /* 0x000fe20000000000 */
[C-C-:B------:R-:W-:Y:S01]  /*0560*/  FFMA R22, R17.reuse, R24, R20.reuse ;  /* 0x0000001811167223 */ /* 0x140fe20000000014 */
[C-C-:B------:R-:W-:Y:S01]  /*0570*/  FFMA R21, R17.reuse, R27, R20.reuse ;  /* 0x0000001b11157223 */ /* 0x140fe20000000014 */
[C-C-:B------:R-:W-:Y:S01]  /*0580*/  FFMA R23, R17.reuse, R23, R20.reuse ;  /* 0x0000001711177223 */ /* 0x140fe20000000014 */
[----:B------:R-:W-:Y:S01]  /*0590*/  FFMA R17, R17, R25, R20 ;  /* 0x0000001911117223 */ /* 0x000fe20000000014 */
[C---:B------:R-:W-:Y:S01]  /*05a0*/  FADD R20, -R2.reuse, R9 ;  /* 0x0000000902147221 */ /* 0x040fe20000000100 */
[C---:B------:R-:W-:Y:S01]  /*05b0*/  FADD R16, -R2.reuse, R8 ;  /* 0x0000000802107221 */ /* 0x040fe20000000100 */
[C---:B------:R-:W-:Y:S01]  /*05c0*/  FADD R24, -R2.reuse, R10 ;  /* 0x0000000a02187221 */ /* 0x040fe20000000100 */
[----:B------:R-:W-:Y:S01]  /*05d0*/  FADD R2, -R2, R11 ;  /* 0x0000000b02027221 */ /* 0x000fe20000000100 */
[C---:B------:R-:W-:Y:S01]  /*05e0*/  FMUL R20, R5.reuse, R20 ;  /* 0x0000001405147220 */ /* 0x040fe20000400000 */
[C---:B------:R-:W-:Y:S01]  /*05f0*/  FMUL R29, R5.reuse, R16 ;  /* 0x00000010051d7220 */ /* 0x040fe20000400000 */
[C---:B------:R-:W-:Y:S01]  /*0600*/  FMUL R27, R5.reuse, R24 ;  /* 0x00000018051b7220 */ /* 0x040fe20000400000 */
[----:B------:R-:W-:Y:S01]  /*0610*/  FMUL R25, R5, R2 ;  /* 0x0000000205197220 */ /* 0x000fe20000400000 */
[C-C-:B------:R-:W-:Y:S01]  /*0620*/  FFMA R5, R3.reuse, R20, R4.reuse ;  /* 0x0000001403057223 */ /* 0x140fe20000000004 */
[C-C-:B------:R-:W-:Y:S01]  /*0630*/  FFMA R20, R3.reuse, R29, R4.reuse ;  /* 0x0000001d03147223 */ /* 0x140fe20000000004 */
[C-C-:B------:R-:W-:Y:S01]  /*0640*/  FFMA R24, R3.reuse, R27, R4.reuse ;  /* 0x0000001b03187223 */ /* 0x140fe20000000004 */
[----:B------:R-:W-:Y:S01]  /*0650*/  FFMA R25, R3, R25, R4 ;  /* 0x0000001903197223 */ /* 0x000fe20000000004 */
[----:B------:R-:W-:Y:S01]  /*0660*/  FSETP.GEU.AND P6, PT, R17, RZ, PT ;  /* 0x000000ff1100720b */ /* 0x000fe20003fce000 */
[----:B0-----:R-:W-:Y:S01]  /*0670*/  IMAD.WIDE R2, R0, 0x4, R18 ;  /* 0x0000000400027825 */ /* 0x001fe200078e0212 */
[----:B------:R-:W-:-:S02]  /*0680*/  FSETP.GEU.AND P0, PT, R23, RZ, PT ;  /* 0x000000ff1700720b */ /* 0x000fc40003f0e000 */
[----:B------:R-:W-:Y:S02]  /*0690*/  FSETP.GEU.AND P1, PT, R22, RZ, PT ;  /* 0x000000ff1600720b */ /* 0x000fe40003f2e000 */
[----:B------:R-:W-:Y:S02]  /*06a0*/  FSETP.GEU.AND P2, PT, R21, RZ, PT ;  /* 0x000000ff1500720b */ /* 0x000fe40003f4e000 */
[----:B------:R-:W-:Y:S02]  /*06b0*/  SEL R19, R17, RZ, P6 ;  /* 0x000000ff11137207 */ /* 0x000fe40003000000 */
[----:B------:R-:W-:Y:S02]  /*06c0*/  FSETP.GEU.AND P3, PT, R25, RZ, PT ;  /* 0x000000ff1900720b */ /* 0x000fe40003f6e000 */
[----:B------:R-:W-:Y:S02]  /*06d0*/  FSETP.GEU.AND P4, PT, R24, RZ, PT ;  /* 0x000000ff1800720b */ /* 0x000fe40003f8e000 */
[----:B------:R-:W-:-:S02]  /*06e0*/  FSETP.GEU.AND P5, PT, R5, RZ, PT ;  /* 0x000000ff0500720b */ /* 0x000fc40003fae000 */
[----:B------:R-:W-:Y:S02]  /*06f0*/  FSETP.GEU.AND P6, PT, R20, RZ, PT ;  /* 0x000000ff1400720b */ /* 0x000fe40003fce000 */
[----:B------:R-:W-:Y:S02]  /*0700*/  SEL R18, R23, RZ, P0 ;  /* 0x000000ff17127207 */ /* 0x000fe40000000000 */
[----:B------:R-:W-:Y:S02]  /*0710*/  SEL R17, R22, RZ, P1 ;  /* 0x000000ff16117207 */ /* 0x000fe40000800000 */
[----:B------:R-:W-:Y:S02]  /*0720*/  SEL R16, R21, RZ, P2 ;  /* 0x000000ff15107207 */ /* 0x000fe40001000000 */
[----:B------:R-:W-:Y:S02]  /*0730*/  SEL R23, R25, RZ, P3 ;  /* 0x000000ff19177207 */ /* 0x000fe40001800000 */
[----:B------:R-:W-:-:S02]  /*0740*/  SEL R22, R24, RZ, P4 ;  /* 0x000000ff18167207 */ /* 0x000fc40002000000 */
[----:B------:R-:W-:Y:S02]  /*0750*/  SEL R21, R5, RZ, P5 ;  /* 0x000000ff05157207 */ /* 0x000fe40002800000 */
[----:B------:R-:W-:Y:S01]  /*0760*/  SEL R20, R20, RZ, P6 ;  /* 0x000000ff14147207 */ /* 0x000fe20003000000 */
[----:B------:R-:W-:Y:S04]  /*0770*/  STG.E.128 desc[UR4][R6.64], R12 ;  /* 0x0000000c06007986 */ /* 0x000fe8000c101d04 */
[----:B------:R-:W-:Y:S04]  /*0780*/  STG.E.128 desc[UR4][R6.64+0x800], R8 ;  /* 0x0008000806007986 */ /* 0x000fe8000c101d04 */
[----:B------:R-:W-:Y:S04]  /*0790*/  STG.E.128 desc[UR4][R2.64], R16 ;  /* 0x0000001002007986 */ /* 0x000fe8000c101d04 */
[----:B------:R-:W-:Y:S01]  /*07a0*/  STG.E.128 desc[UR4][R2.64+0x800], R20 ;  /* 0x0008001402007986 */ /* 0x000fe2000c101d04 */
[----:B------:R-:W-:Y:S05]  /*07b0*/  EXIT ;  /* 0x000000000000794d */ /* 0x000fea0003800000 */
.L_x_0:
[----:B------:R-:W-:-:S00]  /*07c0*/  BRA `(.L_x_0) ;  /* 0xfffffffc00fc7947 */ /* 0x000fc0000383ffff */
[----:B------:R-:W-:-:S00]  /*07d0*/  NOP ;  /* 0x0000000000007918 */ /* 0x000fc00000000000 */
        /* <DEDUP_REMOVED lines=10> */
.L_x_1:


//--------------------- .nv.global.init           --------------------------
	.section	.nv.global.init,"aw",@progbits
.nv.global.init:
	.type		_$_str,@object
	.size		_$_str,(_$_str_$_2 - _$_str)
_$_str:
        /*0000*/ 	.byte	0x5f, 0x5f, 0x43, 0x55, 0x44, 0x41, 0x5f, 0x46, 0x54, 0x5a, 0x00
	.type		_$_str_$_2,@object
	.size		_$_str_$_2,(.L_1 - _$_str_$_2)
_$_str_$_2:
        /*000b*/ 	.byte	0x5f, 0x5f, 0x43, 0x55, 0x44, 0x41, 0x5f, 0x50, 0x52, 0x45, 0x43, 0x5f, 0x53, 0x51, 0x52, 0x54
        /*001b*/ 	.byte	0x00
.L_1:


//--------------------- .nv.constant0.triton_poi_fused__native_batch_norm_legit_no_training_convolution_relu_3 --------------------------
	.section	.nv.constant0.triton_poi_fused__native_batch_norm_legit_no_training_convolution_relu_3,"a",@progbits
	.sectionflags	@""
	.align	4
.nv.constant0.triton_poi_fused__native_batch_norm_legit_no_training_convolution_relu_3:
	.zero		588
